//
// Generated by NVIDIA NVVM Compiler
//
// Compiler Build ID: CL-36424714
// Cuda compilation tools, release 13.0, V13.0.88
// Based on NVVM 20.0.0
//

.version 9.0
.target sm_100
.address_size 64

	// .globl	add

.visible .entry add(
	.param .u64 add_param_0,
	.param .u64 .ptr .align 1 add_param_1,
	.param .u64 .ptr .align 1 add_param_2
)
{
	.reg .pred 	%p<2>;
	.reg .b32 	%r<5>;
	.reg .b64 	%rd<10>;
	.reg .b64 	%fd<4>;

	ld.param.u64 	%rd4, [add_param_0];
	ld.param.u64 	%rd2, [add_param_1];
	ld.param.u64 	%rd3, [add_param_2];
	mov.u32 	%r1, %ctaid.x;
	mov.u32 	%r2, %ntid.x;
	mov.u32 	%r3, %tid.x;
	mad.lo.s32 	%r4, %r1, %r2, %r3;
	cvt.s64.s32 	%rd1, %r4;
	setp.le.s64 	%p1, %rd4, %rd1;
	@%p1 bra 	$L__BB0_2;
	cvta.to.global.u64 	%rd5, %rd3;
	cvta.to.global.u64 	%rd6, %rd2;
	shl.b64 	%rd7, %rd1, 3;
	add.s64 	%rd8, %rd5, %rd7;
	ld.global.f64 	%fd1, [%rd8];
	add.s64 	%rd9, %rd6, %rd7;
	ld.global.f64 	%fd2, [%rd9];
	add.f64 	%fd3, %fd1, %fd2;
	st.global.f64 	[%rd9], %fd3;
$L__BB0_2:
	ret;

}


// ===== COMPILED SASS (sm_100) =====

	.target	sm_100

	.elftype	@"ET_EXEC"


//--------------------- .note.nv.tkinfo           --------------------------
	.section	.note.nv.tkinfo,"",@"SHT_NOTE"
	.sectionflags	@"SHF_NOTE_NV_TKINFO"
	.tkinfo
        /*0018*/ 	.word	0x00000002
        /*0030*/ 	.string	""
        /*0030*/ 	.string	"ptxas"
        /*0030*/ 	.string	"Cuda compilation tools, release 13.0, V13.0.88"
        /*0030*/ 	.string	"Build cuda_13.0.r13.0/compiler.36424714_0"
        /*0030*/ 	.string	"-arch sm_100 -m 64 "



//--------------------- .note.nv.cuinfo           --------------------------
	.section	.note.nv.cuinfo,"",@"SHT_NOTE"
	.sectionflags	@"SHF_NOTE_NV_CUINFO"
        /*0018*/ 	.short	0x0002
        /*001a*/ 	.short	0x0064
        /*001c*/ 	.short	0x0082
	.zero		2


//--------------------- .nv.info                  --------------------------
	.section	.nv.info,"",@"SHT_CUDA_INFO"
	.align	4


	//----- nvinfo : EIATTR_REGCOUNT
	.align		4
        /*0000*/ 	.byte	0x04, 0x2f
        /*0002*/ 	.short	(.L_1 - .L_0)
	.align		4
.L_0:
        /*0004*/ 	.word	index@(add)
        /*0008*/ 	.word	0x0000000c


	//----- nvinfo : EIATTR_FRAME_SIZE
	.align		4
.L_1:
        /*000c*/ 	.byte	0x04, 0x11
        /*000e*/ 	.short	(.L_3 - .L_2)
	.align		4
.L_2:
        /*0010*/ 	.word	index@(add)
        /*0014*/ 	.word	0x00000000


	//----- nvinfo : EIATTR_MIN_STACK_SIZE
	.align		4
.L_3:
        /*0018*/ 	.byte	0x04, 0x12
        /*001a*/ 	.short	(.L_5 - .L_4)
	.align		4
.L_4:
        /*001c*/ 	.word	index@(add)
        /*0020*/ 	.word	0x00000000
.L_5:


//--------------------- .nv.compat                --------------------------
	.section	.nv.compat,"",@"SHT_CUDA_COMPAT_INFO"
	.align	4
        /*0000*/ 	.byte	0x02, 0x09, 0x00, 0x00, 0x02, 0x02, 0x01, 0x00, 0x02, 0x05, 0x05, 0x00, 0x03, 0x07, 0x01, 0x01
        /*0010*/ 	.byte	0x02, 0x03, 0x00, 0x00, 0x02, 0x06, 0x01, 0x00, 0x04, 0x0b, 0x08, 0x00, 0x01, 0x00, 0x00, 0x00
        /*0020*/ 	.byte	0x00, 0x00, 0x00, 0x00


//--------------------- .nv.info.add              --------------------------
	.section	.nv.info.add,"",@"SHT_CUDA_INFO"
	.sectionflags	@""
	.align	4


	//----- nvinfo : EIATTR_CUDA_API_VERSION
	.align		4
        /*0000*/ 	.byte	0x04, 0x37
        /*0002*/ 	.short	(.L_7 - .L_6)
.L_6:
        /*0004*/ 	.word	0x00000082


	//----- nvinfo : EIATTR_KPARAM_INFO
	.align		4
.L_7:
        /*0008*/ 	.byte	0x04, 0x17
        /*000a*/ 	.short	(.L_9 - .L_8)
.L_8:
        /*000c*/ 	.word	0x00000000
        /*0010*/ 	.short	0x0002
        /*0012*/ 	.short	0x0010
        /*0014*/ 	.byte	0x00, 0xf5, 0x21, 0x00


	//----- nvinfo : EIATTR_KPARAM_INFO
	.align		4
.L_9:
        /*0018*/ 	.byte	0x04, 0x17
        /*001a*/ 	.short	(.L_11 - .L_10)
.L_10:
        /*001c*/ 	.word	0x00000000
        /*0020*/ 	.short	0x0001
        /*0022*/ 	.short	0x0008
        /*0024*/ 	.byte	0x00, 0xf5, 0x21, 0x00


	//----- nvinfo : EIATTR_KPARAM_INFO
	.align		4
.L_11:
        /*0028*/ 	.byte	0x04, 0x17
        /*002a*/ 	.short	(.L_13 - .L_12)
.L_12:
        /*002c*/ 	.word	0x00000000
        /*0030*/ 	.short	0x0000
        /*0032*/ 	.short	0x0000
        /*0034*/ 	.byte	0x00, 0xf0, 0x21, 0x00


	//----- nvinfo : EIATTR_SPARSE_MMA_MASK
	.align		4
.L_13:
        /*0038*/ 	.byte	0x03, 0x50
        /*003a*/ 	.short	0x0000


	//----- nvinfo : EIATTR_MAXREG_COUNT
	.align		4
        /*003c*/ 	.byte	0x03, 0x1b
        /*003e*/ 	.short	0x00ff


	//----- nvinfo : EIATTR_MERCURY_ISA_VERSION
	.align		4
        /*0040*/ 	.byte	0x03, 0x5f
        /*0042*/ 	.short	0x0101


	//----- nvinfo : EIATTR_VRC_CTA_INIT_COUNT
	.align		4
        /*0044*/ 	.byte	0x02, 0x4a
	.zero		1
	.zero		1


	//----- nvinfo : EIATTR_EXIT_INSTR_OFFSETS
	.align		4
        /*0048*/ 	.byte	0x04, 0x1c
        /*004a*/ 	.short	(.L_15 - .L_14)


	//   ....[0]....
.L_14:
        /*004c*/ 	.word	0x00000090


	//   ....[1]....
        /*0050*/ 	.word	0x00000170


	//----- nvinfo : EIATTR_CBANK_PARAM_SIZE
	.align		4
.L_15:
        /*0054*/ 	.byte	0x03, 0x19
        /*0056*/ 	.short	0x0018


	//----- nvinfo : EIATTR_PARAM_CBANK
	.align		4
        /*0058*/ 	.byte	0x04, 0x0a
        /*005a*/ 	.short	(.L_17 - .L_16)
	.align		4
.L_16:
        /*005c*/ 	.word	index@(.nv.constant0.add)
        /*0060*/ 	.short	0x0380
        /*0062*/ 	.short	0x0018


	//----- nvinfo : EIATTR_SW_WAR
	.align		4
.L_17:
        /*0064*/ 	.byte	0x04, 0x36
        /*0066*/ 	.short	(.L_19 - .L_18)
.L_18:
        /*0068*/ 	.word	0x00000008
.L_19:


//--------------------- .nv.callgraph             --------------------------
	.section	.nv.callgraph,"",@"SHT_CUDA_CALLGRAPH"
	.align	4
	.sectionentsize	8
	.align		4
        /*0000*/ 	.word	0x00000000
	.align		4
        /*0004*/ 	.word	0xffffffff
	.align		4
        /*0008*/ 	.word	0x00000000
	.align		4
        /*000c*/ 	.word	0xfffffffe
	.align		4
        /*0010*/ 	.word	0x00000000
	.align		4
        /*0014*/ 	.word	0xfffffffd
	.align		4
        /*0018*/ 	.word	0x00000000
	.align		4
        /*001c*/ 	.word	0xfffffffc


//--------------------- .text.add                 --------------------------
	.section	.text.add,"ax",@progbits
	.align	128
        .global         add
        .type           add,@function
        .size           add,(.L_x_1 - add)
        .other          add,@"STO_CUDA_ENTRY STV_DEFAULT"
add:
.text.add:
[----:B------:R-:W-:Y:S01]  /*0000*/  LDC R1, c[0x0][0x37c] ;  /* 0x0000df00ff017b82 */ /* 0x000fe20000000800 */
[----:B------:R-:W0:Y:S07]  /*0010*/  S2R R3, SR_TID.X ;  /* 0x0000000000037919 */ /* 0x000e2e0000002100 */
[----:B------:R-:W0:Y:S01]  /*0020*/  S2UR UR4, SR_CTAID.X ;  /* 0x00000000000479c3 */ /* 0x000e220000002500 */
[----:B------:R-:W1:Y:S07]  /*0030*/  LDCU.64 UR6, c[0x0][0x380] ;  /* 0x00007000ff0677ac */ /* 0x000e6e0008000a00 */
[----:B------:R-:W0:Y:S02]  /*0040*/  LDC R0, c[0x0][0x360] ;  /* 0x0000d800ff007b82 */ /* 0x000e240000000800 */
[----:B0-----:R-:W-:-:S05]  /*0050*/  IMAD R0, R0, UR4, R3 ;  /* 0x0000000400007c24 */ /* 0x001fca000f8e0203 */
[----:B-1----:R-:W-:Y:S02]  /*0060*/  ISETP.GE.U32.AND P0, PT, R0, UR6, PT ;  /* 0x0000000600007c0c */ /* 0x002fe4000bf06070 */
[----:B------:R-:W-:-:S04]  /*0070*/  SHF.R.S32.HI R3, RZ, 0x1f, R0 ;  /* 0x0000001fff037819 */ /* 0x000fc80000011400 */
[----:B------:R-:W-:-:S13]  /*0080*/  ISETP.GE.AND.EX P0, PT, R3, UR7, PT, P0 ;  /* 0x0000000703007c0c */ /* 0x000fda000bf06300 */
[----:B------:R-:W-:Y:S05]  /*0090*/  @P0 EXIT ;  /* 0x000000000000094d */ /* 0x000fea0003800000 */
[----:B------:R-:W0:Y:S01]  /*00a0*/  LDCU.64 UR6, c[0x0][0x390] ;  /* 0x00007200ff0677ac */ /* 0x000e220008000a00 */
[C---:B------:R-:W-:Y:S01]  /*00b0*/  IMAD.SHL.U32 R4, R0.reuse, 0x8, RZ ;  /* 0x0000000800047824 */ /* 0x040fe200078e00ff */
[----:B------:R-:W-:Y:S01]  /*00c0*/  SHF.L.U64.HI R0, R0, 0x3, R3 ;  /* 0x0000000300007819 */ /* 0x000fe20000010203 */
[----:B------:R-:W1:Y:S01]  /*00d0*/  LDCU.64 UR8, c[0x0][0x388] ;  /* 0x00007100ff0877ac */ /* 0x000e620008000a00 */
[----:B------:R-:W2:Y:S02]  /*00e0*/  LDCU.64 UR4, c[0x0][0x358] ;  /* 0x00006b00ff0477ac */ /* 0x000ea40008000a00 */
[C---:B0-----:R-:W-:Y:S02]  /*00f0*/  IADD3 R8, P0, PT, R4.reuse, UR6, RZ ;  /* 0x0000000604087c10 */ /* 0x041fe4000ff1e0ff */
[----:B-1----:R-:W-:Y:S02]  /*0100*/  IADD3 R4, P1, PT, R4, UR8, RZ ;  /* 0x0000000804047c10 */ /* 0x002fe4000ff3e0ff */
[----:B------:R-:W-:-:S02]  /*0110*/  IADD3.X R9, PT, PT, R0, UR7, RZ, P0, !PT ;  /* 0x0000000700097c10 */ /* 0x000fc400087fe4ff */
[----:B------:R-:W-:-:S03]  /*0120*/  IADD3.X R5, PT, PT, R0, UR9, RZ, P1, !PT ;  /* 0x0000000900057c10 */ /* 0x000fc60008ffe4ff */
[----:B--2---:R-:W2:Y:S04]  /*0130*/  LDG.E.64 R2, desc[UR4][R8.64] ;  /* 0x0000000408027981 */ /* 0x004ea8000c1e1b00 */
[----:B------:R-:W2:Y:S02]  /*0140*/  LDG.E.64 R6, desc[UR4][R4.64] ;  /* 0x0000000404067981 */ /* 0x000ea4000c1e1b00 */
[----:B--2---:R-:W-:-:S07]  /*0150*/  DADD R2, R2, R6 ;  /* 0x0000000002027229 */ /* 0x004fce0000000006 */
[----:B------:R-:W-:Y:S01]  /*0160*/  STG.E.64 desc[UR4][R4.64], R2 ;  /* 0x0000000204007986 */ /* 0x000fe2000c101b04 */
[----:B------:R-:W-:Y:S05]  /*0170*/  EXIT ;  /* 0x000000000000794d */ /* 0x000fea0003800000 */
.L_x_0:
[----:B------:R-:W-:-:S00]  /*0180*/  BRA `(.L_x_0) ;  /* 0xfffffffc00fc7947 */ /* 0x000fc0000383ffff */
[----:B------:R-:W-:-:S00]  /*0190*/  NOP ;  /* 0x0000000000007918 */ /* 0x000fc00000000000 */
        /* <DEDUP_REMOVED lines=14> */
.L_x_1:


//--------------------- .nv.shared.reserved.0     --------------------------
	.section	.nv.shared.reserved.0,"aw",@nobits
	.weak		__nv_reservedSMEM_offset_0_alias
	.size		__nv_reservedSMEM_offset_0_alias, 0, 64
	.other		__nv_reservedSMEM_offset_0_alias,@"STO_CUDA_RESERVED_SHARED STV_DEFAULT"
__nv_reservedSMEM_offset_0_alias:
	.zero		0
	.zero		64


//--------------------- .nv.constant0.add         --------------------------
	.section	.nv.constant0.add,"a",@progbits
	.sectionflags	@""
	.align	4
.nv.constant0.add:
	.zero		920


//--------------------- SYMBOLS --------------------------

	.type		.nv.reservedSmem.offset0,@object
	.size		.nv.reservedSmem.offset0,0x4
